//
// Generated by NVIDIA NVVM Compiler
//
// Compiler Build ID: CL-36424714
// Cuda compilation tools, release 13.0, V13.0.88
// Based on NVVM 20.0.0
//

.version 9.0
.target sm_100
.address_size 64

	// .globl	_Z9addKernelPfS_S_

.visible .entry _Z9addKernelPfS_S_(
	.param .u64 .ptr .align 1 _Z9addKernelPfS_S__param_0,
	.param .u64 .ptr .align 1 _Z9addKernelPfS_S__param_1,
	.param .u64 .ptr .align 1 _Z9addKernelPfS_S__param_2
)
{
	.reg .pred 	%p<2>;
	.reg .b32 	%r<5>;
	.reg .b32 	%f<4>;
	.reg .b64 	%rd<11>;

	ld.param.u64 	%rd1, [_Z9addKernelPfS_S__param_0];
	ld.param.u64 	%rd2, [_Z9addKernelPfS_S__param_1];
	ld.param.u64 	%rd3, [_Z9addKernelPfS_S__param_2];
	mov.u32 	%r2, %ctaid.x;
	mov.u32 	%r3, %ntid.x;
	mov.u32 	%r4, %tid.x;
	mad.lo.s32 	%r1, %r2, %r3, %r4;
	setp.gt.s32 	%p1, %r1, 268435455;
	@%p1 bra 	$L__BB0_2;
	cvta.to.global.u64 	%rd4, %rd2;
	cvta.to.global.u64 	%rd5, %rd3;
	cvta.to.global.u64 	%rd6, %rd1;
	mul.wide.s32 	%rd7, %r1, 4;
	add.s64 	%rd8, %rd4, %rd7;
	ld.global.f32 	%f1, [%rd8];
	add.s64 	%rd9, %rd5, %rd7;
	ld.global.f32 	%f2, [%rd9];
	add.f32 	%f3, %f1, %f2;
	add.s64 	%rd10, %rd6, %rd7;
	st.global.f32 	[%rd10], %f3;
$L__BB0_2:
	ret;

}


// ===== COMPILED SASS (sm_100) =====

	.target	sm_100

	.elftype	@"ET_EXEC"


//--------------------- .note.nv.tkinfo           --------------------------
	.section	.note.nv.tkinfo,"",@"SHT_NOTE"
	.sectionflags	@"SHF_NOTE_NV_TKINFO"
	.tkinfo
        /*0018*/ 	.word	0x00000002
        /*0030*/ 	.string	""
        /*0030*/ 	.string	"ptxas"
        /*0030*/ 	.string	"Cuda compilation tools, release 13.0, V13.0.88"
        /*0030*/ 	.string	"Build cuda_13.0.r13.0/compiler.36424714_0"
        /*0030*/ 	.string	"-arch sm_100 -m 64 "



//--------------------- .note.nv.cuinfo           --------------------------
	.section	.note.nv.cuinfo,"",@"SHT_NOTE"
	.sectionflags	@"SHF_NOTE_NV_CUINFO"
        /*0018*/ 	.short	0x0002
        /*001a*/ 	.short	0x0064
        /*001c*/ 	.short	0x0082
	.zero		2


//--------------------- .nv.info                  --------------------------
	.section	.nv.info,"",@"SHT_CUDA_INFO"
	.align	4


	//----- nvinfo : EIATTR_REGCOUNT
	.align		4
        /*0000*/ 	.byte	0x04, 0x2f
        /*0002*/ 	.short	(.L_1 - .L_0)
	.align		4
.L_0:
        /*0004*/ 	.word	index@(_Z9addKernelPfS_S_)
        /*0008*/ 	.word	0x0000000c


	//----- nvinfo : EIATTR_FRAME_SIZE
	.align		4
.L_1:
        /*000c*/ 	.byte	0x04, 0x11
        /*000e*/ 	.short	(.L_3 - .L_2)
	.align		4
.L_2:
        /*0010*/ 	.word	index@(_Z9addKernelPfS_S_)
        /*0014*/ 	.word	0x00000000


	//----- nvinfo : EIATTR_MIN_STACK_SIZE
	.align		4
.L_3:
        /*0018*/ 	.byte	0x04, 0x12
        /*001a*/ 	.short	(.L_5 - .L_4)
	.align		4
.L_4:
        /*001c*/ 	.word	index@(_Z9addKernelPfS_S_)
        /*0020*/ 	.word	0x00000000
.L_5:


//--------------------- .nv.compat                --------------------------
	.section	.nv.compat,"",@"SHT_CUDA_COMPAT_INFO"
	.align	4
        /*0000*/ 	.byte	0x02, 0x09, 0x00, 0x00, 0x02, 0x02, 0x01, 0x00, 0x02, 0x05, 0x05, 0x00, 0x03, 0x07, 0x01, 0x01
        /*0010*/ 	.byte	0x02, 0x03, 0x00, 0x00, 0x02, 0x06, 0x01, 0x00, 0x04, 0x0b, 0x08, 0x00, 0x09, 0x00, 0x00, 0x00
        /*0020*/ 	.byte	0x00, 0x00, 0x00, 0x00


//--------------------- .nv.info._Z9addKernelPfS_S_ --------------------------
	.section	.nv.info._Z9addKernelPfS_S_,"",@"SHT_CUDA_INFO"
	.sectionflags	@""
	.align	4


	//----- nvinfo : EIATTR_CUDA_API_VERSION
	.align		4
        /*0000*/ 	.byte	0x04, 0x37
        /*0002*/ 	.short	(.L_7 - .L_6)
.L_6:
        /*0004*/ 	.word	0x00000082


	//----- nvinfo : EIATTR_KPARAM_INFO
	.align		4
.L_7:
        /*0008*/ 	.byte	0x04, 0x17
        /*000a*/ 	.short	(.L_9 - .L_8)
.L_8:
        /*000c*/ 	.word	0x00000000
        /*0010*/ 	.short	0x0002
        /*0012*/ 	.short	0x0010
        /*0014*/ 	.byte	0x00, 0xf5, 0x21, 0x00


	//----- nvinfo : EIATTR_KPARAM_INFO
	.align		4
.L_9:
        /*0018*/ 	.byte	0x04, 0x17
        /*001a*/ 	.short	(.L_11 - .L_10)
.L_10:
        /*001c*/ 	.word	0x00000000
        /*0020*/ 	.short	0x0001
        /*0022*/ 	.short	0x0008
        /*0024*/ 	.byte	0x00, 0xf5, 0x21, 0x00


	//----- nvinfo : EIATTR_KPARAM_INFO
	.align		4
.L_11:
        /*0028*/ 	.byte	0x04, 0x17
        /*002a*/ 	.short	(.L_13 - .L_12)
.L_12:
        /*002c*/ 	.word	0x00000000
        /*0030*/ 	.short	0x0000
        /*0032*/ 	.short	0x0000
        /*0034*/ 	.byte	0x00, 0xf5, 0x21, 0x00


	//----- nvinfo : EIATTR_SPARSE_MMA_MASK
	.align		4
.L_13:
        /*0038*/ 	.byte	0x03, 0x50
        /*003a*/ 	.short	0x0000


	//----- nvinfo : EIATTR_MAXREG_COUNT
	.align		4
        /*003c*/ 	.byte	0x03, 0x1b
        /*003e*/ 	.short	0x00ff


	//----- nvinfo : EIATTR_MERCURY_ISA_VERSION
	.align		4
        /*0040*/ 	.byte	0x03, 0x5f
        /*0042*/ 	.short	0x0101


	//----- nvinfo : EIATTR_VRC_CTA_INIT_COUNT
	.align		4
        /*0044*/ 	.byte	0x02, 0x4a
	.zero		1
	.zero		1


	//----- nvinfo : EIATTR_EXIT_INSTR_OFFSETS
	.align		4
        /*0048*/ 	.byte	0x04, 0x1c
        /*004a*/ 	.short	(.L_15 - .L_14)


	//   ....[0]....
.L_14:
        /*004c*/ 	.word	0x00000060


	//   ....[1]....
        /*0050*/ 	.word	0x00000120


	//----- nvinfo : EIATTR_CBANK_PARAM_SIZE
	.align		4
.L_15:
        /*0054*/ 	.byte	0x03, 0x19
        /*0056*/ 	.short	0x0018


	//----- nvinfo : EIATTR_PARAM_CBANK
	.align		4
        /*0058*/ 	.byte	0x04, 0x0a
        /*005a*/ 	.short	(.L_17 - .L_16)
	.align		4
.L_16:
        /*005c*/ 	.word	index@(.nv.constant0._Z9addKernelPfS_S_)
        /*0060*/ 	.short	0x0380
        /*0062*/ 	.short	0x0018


	//----- nvinfo : EIATTR_SW_WAR
	.align		4
.L_17:
        /*0064*/ 	.byte	0x04, 0x36
        /*0066*/ 	.short	(.L_19 - .L_18)
.L_18:
        /*0068*/ 	.word	0x00000008
.L_19:


//--------------------- .nv.callgraph             --------------------------
	.section	.nv.callgraph,"",@"SHT_CUDA_CALLGRAPH"
	.align	4
	.sectionentsize	8
	.align		4
        /*0000*/ 	.word	0x00000000
	.align		4
        /*0004*/ 	.word	0xffffffff
	.align		4
        /*0008*/ 	.word	0x00000000
	.align		4
        /*000c*/ 	.word	0xfffffffe
	.align		4
        /*0010*/ 	.word	0x00000000
	.align		4
        /*0014*/ 	.word	0xfffffffd
	.align		4
        /*0018*/ 	.word	0x00000000
	.align		4
        /*001c*/ 	.word	0xfffffffc


//--------------------- .text._Z9addKernelPfS_S_  --------------------------
	.section	.text._Z9addKernelPfS_S_,"ax",@progbits
	.align	128
        .global         _Z9addKernelPfS_S_
        .type           _Z9addKernelPfS_S_,@function
        .size           _Z9addKernelPfS_S_,(.L_x_1 - _Z9addKernelPfS_S_)
        .other          _Z9addKernelPfS_S_,@"STO_CUDA_ENTRY STV_DEFAULT"
_Z9addKernelPfS_S_:
.text._Z9addKernelPfS_S_:
[----:B------:R-:W-:Y:S01]  /*0000*/  LDC R1, c[0x0][0x37c] ;  /* 0x0000df00ff017b82 */ /* 0x000fe20000000800 */
[----:B------:R-:W0:Y:S07]  /*0010*/  S2R R0, SR_TID.X ;  /* 0x0000000000007919 */ /* 0x000e2e0000002100 */
[----:B------:R-:W0:Y:S08]  /*0020*/  S2UR UR4, SR_CTAID.X ;  /* 0x00000000000479c3 */ /* 0x000e300000002500 */
[----:B------:R-:W0:Y:S02]  /*0030*/  LDC R9, c[0x0][0x360] ;  /* 0x0000d800ff097b82 */ /* 0x000e240000000800 */
[----:B0-----:R-:W-:-:S05]  /*0040*/  IMAD R9, R9, UR4, R0 ;  /* 0x0000000409097c24 */ /* 0x001fca000f8e0200 */
[----:B------:R-:W-:-:S13]  /*0050*/  ISETP.GT.AND P0, PT, R9, 0xfffffff, PT ;  /* 0x0fffffff0900780c */ /* 0x000fda0003f04270 */
[----:B------:R-:W-:Y:S05]  /*0060*/  @P0 EXIT ;  /* 0x000000000000094d */ /* 0x000fea0003800000 */
[----:B------:R-:W0:Y:S01]  /*0070*/  LDC.64 R2, c[0x0][0x388] ;  /* 0x0000e200ff027b82 */ /* 0x000e220000000a00 */
[----:B------:R-:W1:Y:S07]  /*0080*/  LDCU.64 UR4, c[0x0][0x358] ;  /* 0x00006b00ff0477ac */ /* 0x000e6e0008000a00 */
[----:B------:R-:W2:Y:S08]  /*0090*/  LDC.64 R4, c[0x0][0x390] ;  /* 0x0000e400ff047b82 */ /* 0x000eb00000000a00 */
[----:B------:R-:W3:Y:S01]  /*00a0*/  LDC.64 R6, c[0x0][0x380] ;  /* 0x0000e000ff067b82 */ /* 0x000ee20000000a00 */
[----:B0-----:R-:W-:-:S06]  /*00b0*/  IMAD.WIDE R2, R9, 0x4, R2 ;  /* 0x0000000409027825 */ /* 0x001fcc00078e0202 */
[----:B-1----:R-:W4:Y:S01]  /*00c0*/  LDG.E R2, desc[UR4][R2.64] ;  /* 0x0000000402027981 */ /* 0x002f22000c1e1900 */
[----:B--2---:R-:W-:-:S06]  /*00d0*/  IMAD.WIDE R4, R9, 0x4, R4 ;  /* 0x0000000409047825 */ /* 0x004fcc00078e0204 */
[----:B------:R-:W4:Y:S01]  /*00e0*/  LDG.E R5, desc[UR4][R4.64] ;  /* 0x0000000404057981 */ /* 0x000f22000c1e1900 */
[----:B---3--:R-:W-:-:S04]  /*00f0*/  IMAD.WIDE R6, R9, 0x4, R6 ;  /* 0x0000000409067825 */ /* 0x008fc800078e0206 */
[----:B----4-:R-:W-:-:S05]  /*0100*/  FADD R9, R2, R5 ;  /* 0x0000000502097221 */ /* 0x010fca0000000000 */
[----:B------:R-:W-:Y:S01]  /*0110*/  STG.E desc[UR4][R6.64], R9 ;  /* 0x0000000906007986 */ /* 0x000fe2000c101904 */
[----:B------:R-:W-:Y:S05]  /*0120*/  EXIT ;  /* 0x000000000000794d */ /* 0x000fea0003800000 */
.L_x_0:
[----:B------:R-:W-:-:S00]  /*0130*/  BRA `(.L_x_0) ;  /* 0xfffffffc00fc7947 */ /* 0x000fc0000383ffff */
[----:B------:R-:W-:-:S00]  /*0140*/  NOP ;  /* 0x0000000000007918 */ /* 0x000fc00000000000 */
        /* <DEDUP_REMOVED lines=11> */
.L_x_1:


//--------------------- .nv.shared.reserved.0     --------------------------
	.section	.nv.shared.reserved.0,"aw",@nobits
	.weak		__nv_reservedSMEM_offset_0_alias
	.size		__nv_reservedSMEM_offset_0_alias, 0, 64
	.other		__nv_reservedSMEM_offset_0_alias,@"STO_CUDA_RESERVED_SHARED STV_DEFAULT"
__nv_reservedSMEM_offset_0_alias:
	.zero		0
	.zero		64


//--------------------- .nv.constant0._Z9addKernelPfS_S_ --------------------------
	.section	.nv.constant0._Z9addKernelPfS_S_,"a",@progbits
	.sectionflags	@""
	.align	4
.nv.constant0._Z9addKernelPfS_S_:
	.zero		920


//--------------------- SYMBOLS --------------------------

	.type		.nv.reservedSmem.offset0,@object
	.size		.nv.reservedSmem.offset0,0x4
